//
// Generated by NVIDIA NVVM Compiler
//
// Compiler Build ID: CL-36424714
// Cuda compilation tools, release 13.0, V13.0.88
// Based on NVVM 20.0.0
//

.version 9.0
.target sm_100
.address_size 64

	// .globl	myKernel

.visible .entry myKernel(
	.param .u32 myKernel_param_0,
	.param .u32 myKernel_param_1,
	.param .u64 .ptr .align 1 myKernel_param_2,
	.param .u64 .ptr .align 1 myKernel_param_3
)
{
	.reg .pred 	%p<4>;
	.reg .b32 	%r<14>;
	.reg .b64 	%rd<5>;

	ld.param.u32 	%r4, [myKernel_param_0];
	ld.param.u32 	%r5, [myKernel_param_1];
	ld.param.u64 	%rd1, [myKernel_param_3];
	mov.u32 	%r1, %tid.x;
	mov.u32 	%r7, %tid.y;
	mov.u32 	%r8, %ctaid.x;
	mov.u32 	%r9, %ntid.x;
	mad.lo.s32 	%r2, %r8, %r9, %r1;
	mov.u32 	%r10, %ctaid.y;
	mov.u32 	%r11, %ntid.y;
	mad.lo.s32 	%r12, %r10, %r11, %r7;
	setp.ge.s32 	%p1, %r2, %r4;
	setp.ge.s32 	%p2, %r12, %r5;
	or.pred  	%p3, %p1, %p2;
	@%p3 bra 	$L__BB0_2;
	cvta.to.global.u64 	%rd2, %rd1;
	mad.lo.s32 	%r13, %r12, %r4, %r2;
	mul.wide.s32 	%rd3, %r13, 4;
	add.s64 	%rd4, %rd2, %rd3;
	st.global.u32 	[%rd4], %r1;
$L__BB0_2:
	ret;

}


// ===== COMPILED SASS (sm_100) =====

	.target	sm_100

	.elftype	@"ET_EXEC"


//--------------------- .note.nv.tkinfo           --------------------------
	.section	.note.nv.tkinfo,"",@"SHT_NOTE"
	.sectionflags	@"SHF_NOTE_NV_TKINFO"
	.tkinfo
        /*0018*/ 	.word	0x00000002
        /*0030*/ 	.string	""
        /*0030*/ 	.string	"ptxas"
        /*0030*/ 	.string	"Cuda compilation tools, release 13.0, V13.0.88"
        /*0030*/ 	.string	"Build cuda_13.0.r13.0/compiler.36424714_0"
        /*0030*/ 	.string	"-arch sm_100 -m 64 "



//--------------------- .note.nv.cuinfo           --------------------------
	.section	.note.nv.cuinfo,"",@"SHT_NOTE"
	.sectionflags	@"SHF_NOTE_NV_CUINFO"
        /*0018*/ 	.short	0x0002
        /*001a*/ 	.short	0x0064
        /*001c*/ 	.short	0x0082
	.zero		2


//--------------------- .nv.info                  --------------------------
	.section	.nv.info,"",@"SHT_CUDA_INFO"
	.align	4


	//----- nvinfo : EIATTR_REGCOUNT
	.align		4
        /*0000*/ 	.byte	0x04, 0x2f
        /*0002*/ 	.short	(.L_1 - .L_0)
	.align		4
.L_0:
        /*0004*/ 	.word	index@(myKernel)
        /*0008*/ 	.word	0x0000000a


	//----- nvinfo : EIATTR_FRAME_SIZE
	.align		4
.L_1:
        /*000c*/ 	.byte	0x04, 0x11
        /*000e*/ 	.short	(.L_3 - .L_2)
	.align		4
.L_2:
        /*0010*/ 	.word	index@(myKernel)
        /*0014*/ 	.word	0x00000000


	//----- nvinfo : EIATTR_MIN_STACK_SIZE
	.align		4
.L_3:
        /*0018*/ 	.byte	0x04, 0x12
        /*001a*/ 	.short	(.L_5 - .L_4)
	.align		4
.L_4:
        /*001c*/ 	.word	index@(myKernel)
        /*0020*/ 	.word	0x00000000
.L_5:


//--------------------- .nv.compat                --------------------------
	.section	.nv.compat,"",@"SHT_CUDA_COMPAT_INFO"
	.align	4
        /*0000*/ 	.byte	0x02, 0x09, 0x00, 0x00, 0x02, 0x02, 0x01, 0x00, 0x02, 0x05, 0x05, 0x00, 0x03, 0x07, 0x01, 0x01
        /*0010*/ 	.byte	0x02, 0x03, 0x00, 0x00, 0x02, 0x06, 0x01, 0x00, 0x04, 0x0b, 0x08, 0x00, 0x09, 0x00, 0x00, 0x00
        /*0020*/ 	.byte	0x00, 0x00, 0x00, 0x00


//--------------------- .nv.info.myKernel         --------------------------
	.section	.nv.info.myKernel,"",@"SHT_CUDA_INFO"
	.sectionflags	@""
	.align	4


	//----- nvinfo : EIATTR_CUDA_API_VERSION
	.align		4
        /*0000*/ 	.byte	0x04, 0x37
        /*0002*/ 	.short	(.L_7 - .L_6)
.L_6:
        /*0004*/ 	.word	0x00000082


	//----- nvinfo : EIATTR_KPARAM_INFO
	.align		4
.L_7:
        /*0008*/ 	.byte	0x04, 0x17
        /*000a*/ 	.short	(.L_9 - .L_8)
.L_8:
        /*000c*/ 	.word	0x00000000
        /*0010*/ 	.short	0x0003
        /*0012*/ 	.short	0x0010
        /*0014*/ 	.byte	0x00, 0xf5, 0x21, 0x00


	//----- nvinfo : EIATTR_KPARAM_INFO
	.align		4
.L_9:
        /*0018*/ 	.byte	0x04, 0x17
        /*001a*/ 	.short	(.L_11 - .L_10)
.L_10:
        /*001c*/ 	.word	0x00000000
        /*0020*/ 	.short	0x0002
        /*0022*/ 	.short	0x0008
        /*0024*/ 	.byte	0x00, 0xf5, 0x21, 0x00


	//----- nvinfo : EIATTR_KPARAM_INFO
	.align		4
.L_11:
        /*0028*/ 	.byte	0x04, 0x17
        /*002a*/ 	.short	(.L_13 - .L_12)
.L_12:
        /*002c*/ 	.word	0x00000000
        /*0030*/ 	.short	0x0001
        /*0032*/ 	.short	0x0004
        /*0034*/ 	.byte	0x00, 0xf0, 0x11, 0x00


	//----- nvinfo : EIATTR_KPARAM_INFO
	.align		4
.L_13:
        /*0038*/ 	.byte	0x04, 0x17
        /*003a*/ 	.short	(.L_15 - .L_14)
.L_14:
        /*003c*/ 	.word	0x00000000
        /*0040*/ 	.short	0x0000
        /*0042*/ 	.short	0x0000
        /*0044*/ 	.byte	0x00, 0xf0, 0x11, 0x00


	//----- nvinfo : EIATTR_SPARSE_MMA_MASK
	.align		4
.L_15:
        /*0048*/ 	.byte	0x03, 0x50
        /*004a*/ 	.short	0x0000


	//----- nvinfo : EIATTR_MAXREG_COUNT
	.align		4
        /*004c*/ 	.byte	0x03, 0x1b
        /*004e*/ 	.short	0x00ff


	//----- nvinfo : EIATTR_MERCURY_ISA_VERSION
	.align		4
        /*0050*/ 	.byte	0x03, 0x5f
        /*0052*/ 	.short	0x0101


	//----- nvinfo : EIATTR_VRC_CTA_INIT_COUNT
	.align		4
        /*0054*/ 	.byte	0x02, 0x4a
	.zero		1
	.zero		1


	//----- nvinfo : EIATTR_EXIT_INSTR_OFFSETS
	.align		4
        /*0058*/ 	.byte	0x04, 0x1c
        /*005a*/ 	.short	(.L_17 - .L_16)


	//   ....[0]....
.L_16:
        /*005c*/ 	.word	0x000000c0


	//   ....[1]....
        /*0060*/ 	.word	0x00000120


	//----- nvinfo : EIATTR_CBANK_PARAM_SIZE
	.align		4
.L_17:
        /*0064*/ 	.byte	0x03, 0x19
        /*0066*/ 	.short	0x0018


	//----- nvinfo : EIATTR_PARAM_CBANK
	.align		4
        /*0068*/ 	.byte	0x04, 0x0a
        /*006a*/ 	.short	(.L_19 - .L_18)
	.align		4
.L_18:
        /*006c*/ 	.word	index@(.nv.constant0.myKernel)
        /*0070*/ 	.short	0x0380
        /*0072*/ 	.short	0x0018


	//----- nvinfo : EIATTR_SW_WAR
	.align		4
.L_19:
        /*0074*/ 	.byte	0x04, 0x36
        /*0076*/ 	.short	(.L_21 - .L_20)
.L_20:
        /*0078*/ 	.word	0x00000008
.L_21:


//--------------------- .nv.callgraph             --------------------------
	.section	.nv.callgraph,"",@"SHT_CUDA_CALLGRAPH"
	.align	4
	.sectionentsize	8
	.align		4
        /*0000*/ 	.word	0x00000000
	.align		4
        /*0004*/ 	.word	0xffffffff
	.align		4
        /*0008*/ 	.word	0x00000000
	.align		4
        /*000c*/ 	.word	0xfffffffe
	.align		4
        /*0010*/ 	.word	0x00000000
	.align		4
        /*0014*/ 	.word	0xfffffffd
	.align		4
        /*0018*/ 	.word	0x00000000
	.align		4
        /*001c*/ 	.word	0xfffffffc


//--------------------- .text.myKernel            --------------------------
	.section	.text.myKernel,"ax",@progbits
	.align	128
        .global         myKernel
        .type           myKernel,@function
        .size           myKernel,(.L_x_1 - myKernel)
        .other          myKernel,@"STO_CUDA_ENTRY STV_DEFAULT"
myKernel:
.text.myKernel:
[----:B------:R-:W-:Y:S01]  /*0000*/  LDC R1, c[0x0][0x37c] ;  /* 0x0000df00ff017b82 */ /* 0x000fe20000000800 */
[----:B------:R-:W0:Y:S07]  /*0010*/  S2R R5, SR_TID.Y ;  /* 0x0000000000057919 */ /* 0x000e2e0000002200 */
[----:B------:R-:W1:Y:S01]  /*0020*/  LDC R0, c[0x0][0x360] ;  /* 0x0000d800ff007b82 */ /* 0x000e620000000800 */
[----:B------:R-:W2:Y:S01]  /*0030*/  LDCU.64 UR6, c[0x0][0x380] ;  /* 0x00007000ff0677ac */ /* 0x000ea20008000a00 */
[----:B------:R-:W1:Y:S06]  /*0040*/  S2R R7, SR_TID.X ;  /* 0x0000000000077919 */ /* 0x000e6c0000002100 */
[----:B------:R-:W0:Y:S08]  /*0050*/  S2UR UR5, SR_CTAID.Y ;  /* 0x00000000000579c3 */ /* 0x000e300000002600 */
[----:B------:R-:W0:Y:S08]  /*0060*/  LDC R2, c[0x0][0x364] ;  /* 0x0000d900ff027b82 */ /* 0x000e300000000800 */
[----:B------:R-:W1:Y:S01]  /*0070*/  S2UR UR4, SR_CTAID.X ;  /* 0x00000000000479c3 */ /* 0x000e620000002500 */
[----:B0-----:R-:W-:-:S05]  /*0080*/  IMAD R5, R2, UR5, R5 ;  /* 0x0000000502057c24 */ /* 0x001fca000f8e0205 */
[----:B--2---:R-:W-:Y:S01]  /*0090*/  ISETP.GE.AND P0, PT, R5, UR7, PT ;  /* 0x0000000705007c0c */ /* 0x004fe2000bf06270 */
[----:B-1----:R-:W-:-:S05]  /*00a0*/  IMAD R0, R0, UR4, R7 ;  /* 0x0000000400007c24 */ /* 0x002fca000f8e0207 */
[----:B------:R-:W-:-:S13]  /*00b0*/  ISETP.GE.OR P0, PT, R0, UR6, P0 ;  /* 0x0000000600007c0c */ /* 0x000fda0008706670 */
[----:B------:R-:W-:Y:S05]  /*00c0*/  @P0 EXIT ;  /* 0x000000000000094d */ /* 0x000fea0003800000 */
[----:B------:R-:W0:Y:S01]  /*00d0*/  LDC.64 R2, c[0x0][0x390] ;  /* 0x0000e400ff027b82 */ /* 0x000e220000000a00 */
[----:B------:R-:W1:Y:S01]  /*00e0*/  LDCU.64 UR4, c[0x0][0x358] ;  /* 0x00006b00ff0477ac */ /* 0x000e620008000a00 */
[----:B------:R-:W-:-:S04]  /*00f0*/  IMAD R5, R5, UR6, R0 ;  /* 0x0000000605057c24 */ /* 0x000fc8000f8e0200 */
[----:B0-----:R-:W-:-:S05]  /*0100*/  IMAD.WIDE R2, R5, 0x4, R2 ;  /* 0x0000000405027825 */ /* 0x001fca00078e0202 */
[----:B-1----:R-:W-:Y:S01]  /*0110*/  STG.E desc[UR4][R2.64], R7 ;  /* 0x0000000702007986 */ /* 0x002fe2000c101904 */
[----:B------:R-:W-:Y:S05]  /*0120*/  EXIT ;  /* 0x000000000000794d */ /* 0x000fea0003800000 */
.L_x_0:
[----:B------:R-:W-:-:S00]  /*0130*/  BRA `(.L_x_0) ;  /* 0xfffffffc00fc7947 */ /* 0x000fc0000383ffff */
[----:B------:R-:W-:-:S00]  /*0140*/  NOP ;  /* 0x0000000000007918 */ /* 0x000fc00000000000 */
        /* <DEDUP_REMOVED lines=11> */
.L_x_1:


//--------------------- .nv.shared.reserved.0     --------------------------
	.section	.nv.shared.reserved.0,"aw",@nobits
	.weak		__nv_reservedSMEM_offset_0_alias
	.size		__nv_reservedSMEM_offset_0_alias, 0, 64
	.other		__nv_reservedSMEM_offset_0_alias,@"STO_CUDA_RESERVED_SHARED STV_DEFAULT"
__nv_reservedSMEM_offset_0_alias:
	.zero		0
	.zero		64


//--------------------- .nv.constant0.myKernel    --------------------------
	.section	.nv.constant0.myKernel,"a",@progbits
	.sectionflags	@""
	.align	4
.nv.constant0.myKernel:
	.zero		920


//--------------------- SYMBOLS --------------------------

	.type		.nv.reservedSmem.offset0,@object
	.size		.nv.reservedSmem.offset0,0x4
